//
// Generated by NVIDIA NVVM Compiler
//
// Compiler Build ID: CL-36424714
// Cuda compilation tools, release 13.0, V13.0.88
// Based on NVVM 20.0.0
//

.version 9.0
.target sm_100
.address_size 64

.extern .func  (.param .b64 func_retval0) malloc
(
	.param .b64 malloc_param_0
)
;
.extern .func free
(
	.param .b64 free_param_0
)
;

.func  (.param .b32 func_retval0) _Z18determinantLaplacePfi(
	.param .b64 _Z18determinantLaplacePfi_param_0,
	.param .b32 _Z18determinantLaplacePfi_param_1
)
{
	.reg .pred 	%p<18>;
	.reg .b32 	%r<65>;
	.reg .b32 	%f<26>;
	.reg .b64 	%rd<36>;

	ld.param.u64 	%rd7, [_Z18determinantLaplacePfi_param_0];
	ld.param.u32 	%r32, [_Z18determinantLaplacePfi_param_1];
	setp.ne.s32 	%p1, %r32, 1;
	@%p1 bra 	$L__BB0_2;
	ld.f32 	%f24, [%rd7];
	bra.uni 	$L__BB0_27;
$L__BB0_2:
	add.s32 	%r1, %r32, -1;
	mul.lo.s32 	%r33, %r1, %r1;
	mul.wide.u32 	%rd8, %r33, 4;
	{ // callseq 0, 0
	.param .b64 param0;
	st.param.b64 	[param0], %rd8;
	.param .b64 retval0;
	call.uni (retval0), 
	malloc, 
	(
	param0
	);
	ld.param.b64 	%rd9, [retval0];
	} // callseq 0
	setp.lt.s32 	%p2, %r32, 1;
	mov.f32 	%f24, 0f00000000;
	@%p2 bra 	$L__BB0_26;
	and.b32  	%r2, %r32, 3;
	and.b32  	%r3, %r32, 2147483644;
	add.s64 	%rd2, %rd7, 8;
	mov.b32 	%r51, 0;
	mov.f32 	%f23, 0f3F800000;
	mov.f32 	%f24, 0f00000000;
$L__BB0_4:
	neg.s32 	%r5, %r51;
	mov.b32 	%r52, 0;
$L__BB0_5:
	mov.u32 	%r6, %r52;
	setp.lt.u32 	%p3, %r32, 4;
	add.s32 	%r52, %r6, 1;
	mad.lo.s32 	%r8, %r32, %r6, %r32;
	mul.lo.s32 	%r9, %r6, %r1;
	mov.b32 	%r61, 0;
	mov.u32 	%r57, %r61;
	@%p3 bra 	$L__BB0_16;
	mul.wide.u32 	%rd10, %r8, 4;
	add.s64 	%rd35, %rd2, %rd10;
	mov.b32 	%r55, 0;
	mov.u32 	%r53, %r8;
	mov.u32 	%r54, %r5;
	mov.u32 	%r57, %r55;
$L__BB0_7:
	setp.eq.s32 	%p4, %r54, 0;
	@%p4 bra 	$L__BB0_9;
	mul.wide.u32 	%rd11, %r53, 4;
	add.s64 	%rd12, %rd7, %rd11;
	ld.f32 	%f11, [%rd12];
	add.s32 	%r38, %r57, %r9;
	mul.wide.s32 	%rd13, %r38, 4;
	add.s64 	%rd14, %rd9, %rd13;
	st.f32 	[%rd14], %f11;
	add.s32 	%r57, %r57, 1;
$L__BB0_9:
	add.s32 	%r39, %r55, 1;
	setp.eq.s32 	%p5, %r39, %r51;
	@%p5 bra 	$L__BB0_11;
	ld.f32 	%f12, [%rd35+-4];
	add.s32 	%r40, %r57, %r9;
	mul.wide.s32 	%rd15, %r40, 4;
	add.s64 	%rd16, %rd9, %rd15;
	st.f32 	[%rd16], %f12;
	add.s32 	%r57, %r57, 1;
$L__BB0_11:
	add.s32 	%r41, %r55, 2;
	setp.eq.s32 	%p6, %r41, %r51;
	@%p6 bra 	$L__BB0_13;
	ld.f32 	%f13, [%rd35];
	add.s32 	%r42, %r57, %r9;
	mul.wide.s32 	%rd17, %r42, 4;
	add.s64 	%rd18, %rd9, %rd17;
	st.f32 	[%rd18], %f13;
	add.s32 	%r57, %r57, 1;
$L__BB0_13:
	add.s32 	%r43, %r55, 3;
	setp.eq.s32 	%p7, %r43, %r51;
	@%p7 bra 	$L__BB0_15;
	ld.f32 	%f14, [%rd35+4];
	add.s32 	%r44, %r57, %r9;
	mul.wide.s32 	%rd19, %r44, 4;
	add.s64 	%rd20, %rd9, %rd19;
	st.f32 	[%rd20], %f14;
	add.s32 	%r57, %r57, 1;
$L__BB0_15:
	add.s32 	%r55, %r55, 4;
	add.s64 	%rd35, %rd35, 16;
	add.s32 	%r54, %r54, 4;
	add.s32 	%r53, %r53, 4;
	setp.ne.s32 	%p8, %r55, %r3;
	mov.u32 	%r61, %r3;
	@%p8 bra 	$L__BB0_7;
$L__BB0_16:
	setp.eq.s32 	%p9, %r2, 0;
	@%p9 bra 	$L__BB0_24;
	setp.eq.s32 	%p10, %r61, %r51;
	@%p10 bra 	$L__BB0_19;
	add.s32 	%r45, %r61, %r8;
	mul.wide.u32 	%rd21, %r45, 4;
	add.s64 	%rd22, %rd7, %rd21;
	ld.f32 	%f15, [%rd22];
	add.s32 	%r46, %r57, %r9;
	mul.wide.s32 	%rd23, %r46, 4;
	add.s64 	%rd24, %rd9, %rd23;
	st.f32 	[%rd24], %f15;
	add.s32 	%r57, %r57, 1;
$L__BB0_19:
	setp.eq.s32 	%p11, %r2, 1;
	@%p11 bra 	$L__BB0_24;
	add.s32 	%r47, %r61, 1;
	setp.eq.s32 	%p12, %r47, %r51;
	cvt.u64.u32 	%rd25, %r8;
	cvt.u64.u32 	%rd26, %r61;
	add.s64 	%rd27, %rd26, %rd25;
	shl.b64 	%rd28, %rd27, 2;
	add.s64 	%rd6, %rd7, %rd28;
	@%p12 bra 	$L__BB0_22;
	ld.f32 	%f16, [%rd6+4];
	add.s32 	%r48, %r57, %r9;
	mul.wide.s32 	%rd29, %r48, 4;
	add.s64 	%rd30, %rd9, %rd29;
	st.f32 	[%rd30], %f16;
	add.s32 	%r57, %r57, 1;
$L__BB0_22:
	setp.eq.s32 	%p13, %r2, 2;
	add.s32 	%r49, %r61, 2;
	setp.eq.s32 	%p14, %r49, %r51;
	or.pred  	%p15, %p13, %p14;
	@%p15 bra 	$L__BB0_24;
	ld.f32 	%f17, [%rd6+8];
	add.s32 	%r50, %r57, %r9;
	mul.wide.s32 	%rd31, %r50, 4;
	add.s64 	%rd32, %rd9, %rd31;
	st.f32 	[%rd32], %f17;
$L__BB0_24:
	setp.ne.s32 	%p16, %r52, %r1;
	@%p16 bra 	$L__BB0_5;
	{ // callseq 1, 0
	.param .b64 param0;
	st.param.b64 	[param0], %rd9;
	.param .b32 param1;
	st.param.b32 	[param1], %r1;
	.param .b32 retval0;
	call.uni (retval0), 
	_Z18determinantLaplacePfi, 
	(
	param0, 
	param1
	);
	ld.param.f32 	%f18, [retval0];
	} // callseq 1
	mul.wide.u32 	%rd33, %r51, 4;
	add.s64 	%rd34, %rd7, %rd33;
	ld.f32 	%f20, [%rd34];
	mul.f32 	%f21, %f23, %f20;
	fma.rn.f32 	%f24, %f18, %f21, %f24;
	neg.f32 	%f23, %f23;
	add.s32 	%r51, %r51, 1;
	setp.ne.s32 	%p17, %r51, %r32;
	@%p17 bra 	$L__BB0_4;
$L__BB0_26:
	{ // callseq 2, 0
	.param .b64 param0;
	st.param.b64 	[param0], %rd9;
	call.uni 
	free, 
	(
	param0
	);
	} // callseq 2
$L__BB0_27:
	st.param.f32 	[func_retval0], %f24;
	ret;

}
	// .globl	_Z24determinantLaplaceKernelPfS_i
.visible .entry _Z24determinantLaplaceKernelPfS_i(
	.param .u64 .ptr .align 1 _Z24determinantLaplaceKernelPfS_i_param_0,
	.param .u64 .ptr .align 1 _Z24determinantLaplaceKernelPfS_i_param_1,
	.param .u32 _Z24determinantLaplaceKernelPfS_i_param_2
)
{
	.reg .b32 	%r<3>;
	.reg .b32 	%f<3>;
	.reg .b64 	%rd<6>;

	ld.param.u64 	%rd1, [_Z24determinantLaplaceKernelPfS_i_param_0];
	ld.param.u64 	%rd2, [_Z24determinantLaplaceKernelPfS_i_param_1];
	ld.param.u32 	%r1, [_Z24determinantLaplaceKernelPfS_i_param_2];
	cvta.to.global.u64 	%rd3, %rd2;
	mov.u32 	%r2, %tid.x;
	{ // callseq 3, 0
	.param .b64 param0;
	st.param.b64 	[param0], %rd1;
	.param .b32 param1;
	st.param.b32 	[param1], %r1;
	.param .b32 retval0;
	call.uni (retval0), 
	_Z18determinantLaplacePfi, 
	(
	param0, 
	param1
	);
	ld.param.f32 	%f1, [retval0];
	} // callseq 3
	mul.wide.u32 	%rd4, %r2, 4;
	add.s64 	%rd5, %rd3, %rd4;
	st.global.f32 	[%rd5], %f1;
	ret;

}


// ===== COMPILED SASS (sm_100) =====

	.target	sm_100

	.elftype	@"ET_EXEC"


//--------------------- .note.nv.tkinfo           --------------------------
	.section	.note.nv.tkinfo,"",@"SHT_NOTE"
	.sectionflags	@"SHF_NOTE_NV_TKINFO"
	.tkinfo
        /*0018*/ 	.word	0x00000002
        /*0030*/ 	.string	""
        /*0030*/ 	.string	"ptxas"
        /*0030*/ 	.string	"Cuda compilation tools, release 13.0, V13.0.88"
        /*0030*/ 	.string	"Build cuda_13.0.r13.0/compiler.36424714_0"
        /*0030*/ 	.string	"-arch sm_100 -m 64 "



//--------------------- .note.nv.cuinfo           --------------------------
	.section	.note.nv.cuinfo,"",@"SHT_NOTE"
	.sectionflags	@"SHF_NOTE_NV_CUINFO"
        /*0018*/ 	.short	0x0002
        /*001a*/ 	.short	0x0064
        /*001c*/ 	.short	0x0082
	.zero		2


//--------------------- .nv.info                  --------------------------
	.section	.nv.info,"",@"SHT_CUDA_INFO"
	.align	4


	//----- nvinfo : EIATTR_REGCOUNT
	.align		4
        /*0000*/ 	.byte	0x04, 0x2f
        /*0002*/ 	.short	(.L_1 - .L_0)
	.align		4
.L_0:
        /*0004*/ 	.word	index@(_Z24determinantLaplaceKernelPfS_i)
        /*0008*/ 	.word	0x00000026


	//----- nvinfo : EIATTR_FRAME_SIZE
	.align		4
.L_1:
        /*000c*/ 	.byte	0x04, 0x11
        /*000e*/ 	.short	(.L_3 - .L_2)
	.align		4
.L_2:
        /*0010*/ 	.word	index@($_Z24determinantLaplaceKernelPfS_i$_Z18determinantLaplacePfi)
        /*0014*/ 	.word	0x00000000


	//----- nvinfo : EIATTR_FRAME_SIZE
	.align		4
.L_3:
        /*0018*/ 	.byte	0x04, 0x11
        /*001a*/ 	.short	(.L_5 - .L_4)
	.align		4
.L_4:
        /*001c*/ 	.word	index@(_Z24determinantLaplaceKernelPfS_i)
        /*0020*/ 	.word	0x00000000


	//----- nvinfo : EIATTR_MIN_STACK_SIZE
	.align		4
.L_5:
        /*0024*/ 	.byte	0x04, 0x12
        /*0026*/ 	.short	(.L_7 - .L_6)
	.align		4
.L_6:
        /*0028*/ 	.word	index@(_Z24determinantLaplaceKernelPfS_i)
        /*002c*/ 	.word	0x00000000
.L_7:


//--------------------- .nv.compat                --------------------------
	.section	.nv.compat,"",@"SHT_CUDA_COMPAT_INFO"
	.align	4
        /*0000*/ 	.byte	0x02, 0x09, 0x00, 0x00, 0x02, 0x02, 0x01, 0x00, 0x02, 0x05, 0x05, 0x00, 0x03, 0x07, 0x01, 0x01
        /*0010*/ 	.byte	0x02, 0x03, 0x00, 0x00, 0x02, 0x06, 0x01, 0x00, 0x04, 0x0b, 0x08, 0x00, 0x09, 0x00, 0x00, 0x00
        /*0020*/ 	.byte	0x00, 0x00, 0x00, 0x00


//--------------------- .nv.info._Z24determinantLaplaceKernelPfS_i --------------------------
	.section	.nv.info._Z24determinantLaplaceKernelPfS_i,"",@"SHT_CUDA_INFO"
	.sectionflags	@""
	.align	4


	//----- nvinfo : EIATTR_CUDA_API_VERSION
	.align		4
        /*0000*/ 	.byte	0x04, 0x37
        /*0002*/ 	.short	(.L_9 - .L_8)
.L_8:
        /*0004*/ 	.word	0x00000082


	//----- nvinfo : EIATTR_KPARAM_INFO
	.align		4
.L_9:
        /*0008*/ 	.byte	0x04, 0x17
        /*000a*/ 	.short	(.L_11 - .L_10)
.L_10:
        /*000c*/ 	.word	0x00000000
        /*0010*/ 	.short	0x0002
        /*0012*/ 	.short	0x0010
        /*0014*/ 	.byte	0x00, 0xf0, 0x11, 0x00


	//----- nvinfo : EIATTR_KPARAM_INFO
	.align		4
.L_11:
        /*0018*/ 	.byte	0x04, 0x17
        /*001a*/ 	.short	(.L_13 - .L_12)
.L_12:
        /*001c*/ 	.word	0x00000000
        /*0020*/ 	.short	0x0001
        /*0022*/ 	.short	0x0008
        /*0024*/ 	.byte	0x00, 0xf5, 0x21, 0x00


	//----- nvinfo : EIATTR_KPARAM_INFO
	.align		4
.L_13:
        /*0028*/ 	.byte	0x04, 0x17
        /*002a*/ 	.short	(.L_15 - .L_14)
.L_14:
        /*002c*/ 	.word	0x00000000
        /*0030*/ 	.short	0x0000
        /*0032*/ 	.short	0x0000
        /*0034*/ 	.byte	0x00, 0xf5, 0x21, 0x00


	//----- nvinfo : EIATTR_SPARSE_MMA_MASK
	.align		4
.L_15:
        /*0038*/ 	.byte	0x03, 0x50
        /*003a*/ 	.short	0x0000


	//----- nvinfo : EIATTR_MAXREG_COUNT
	.align		4
        /*003c*/ 	.byte	0x03, 0x1b
        /*003e*/ 	.short	0x00ff


	//----- nvinfo : EIATTR_EXTERNS
	.align		4
        /*0040*/ 	.byte	0x04, 0x0f
        /*0042*/ 	.short	(.L_17 - .L_16)


	//   ....[0]....
	.align		4
.L_16:
        /*0044*/ 	.word	index@(malloc)


	//   ....[1]....
	.align		4
        /*0048*/ 	.word	index@(free)


	//----- nvinfo : EIATTR_MERCURY_ISA_VERSION
	.align		4
.L_17:
        /*004c*/ 	.byte	0x03, 0x5f
        /*004e*/ 	.short	0x0101


	//----- nvinfo : EIATTR_VRC_CTA_INIT_COUNT
	.align		4
        /*0050*/ 	.byte	0x02, 0x4a
	.zero		1
	.zero		1


	//----- nvinfo : EIATTR_SYSCALL_OFFSETS
	.align		4
        /*0054*/ 	.byte	0x04, 0x46
        /*0056*/ 	.short	(.L_19 - .L_18)


	//   ....[0]....
.L_18:
        /*0058*/ 	.word	0x00000340


	//   ....[1]....
        /*005c*/ 	.word	0x00000d10


	//----- nvinfo : EIATTR_EXIT_INSTR_OFFSETS
	.align		4
.L_19:
        /*0060*/ 	.byte	0x04, 0x1c
        /*0062*/ 	.short	(.L_21 - .L_20)


	//   ....[0]....
.L_20:
        /*0064*/ 	.word	0x000000e0


	//----- nvinfo : EIATTR_CRS_STACK_SIZE
	.align		4
.L_21:
        /*0068*/ 	.byte	0x04, 0x1e
        /*006a*/ 	.short	(.L_23 - .L_22)
.L_22:
        /*006c*/ 	.word	0x00000000


	//----- nvinfo : EIATTR_CBANK_PARAM_SIZE
	.align		4
.L_23:
        /*0070*/ 	.byte	0x03, 0x19
        /*0072*/ 	.short	0x0014


	//----- nvinfo : EIATTR_PARAM_CBANK
	.align		4
        /*0074*/ 	.byte	0x04, 0x0a
        /*0076*/ 	.short	(.L_25 - .L_24)
	.align		4
.L_24:
        /*0078*/ 	.word	index@(.nv.constant0._Z24determinantLaplaceKernelPfS_i)
        /*007c*/ 	.short	0x0380
        /*007e*/ 	.short	0x0014


	//----- nvinfo : EIATTR_SW_WAR
	.align		4
.L_25:
        /*0080*/ 	.byte	0x04, 0x36
        /*0082*/ 	.short	(.L_27 - .L_26)
.L_26:
        /*0084*/ 	.word	0x00000008
.L_27:


//--------------------- .nv.callgraph             --------------------------
	.section	.nv.callgraph,"",@"SHT_CUDA_CALLGRAPH"
	.align	4
	.sectionentsize	8
	.align		4
        /*0000*/ 	.word	0x00000000
	.align		4
        /*0004*/ 	.word	0xffffffff
	.align		4
        /*0008*/ 	.word	index@(_Z24determinantLaplaceKernelPfS_i)
	.align		4
        /*000c*/ 	.word	index@(free)
	.align		4
        /*0010*/ 	.word	index@(_Z24determinantLaplaceKernelPfS_i)
	.align		4
        /*0014*/ 	.word	index@(malloc)
	.align		4
        /*0018*/ 	.word	0x00000000
	.align		4
        /*001c*/ 	.word	0xfffffffe
	.align		4
        /*0020*/ 	.word	0x00000000
	.align		4
        /*0024*/ 	.word	0xfffffffd
	.align		4
        /*0028*/ 	.word	0x00000000
	.align		4
        /*002c*/ 	.word	0xfffffffc


//--------------------- .nv.constant4             --------------------------
	.section	.nv.constant4,"a",@progbits
	.align	8
	.align		8
.nv.constant4:
        /*0000*/ 	.dword	malloc
	.align		8
        /*0008*/ 	.dword	free


//--------------------- .text._Z24determinantLaplaceKernelPfS_i --------------------------
	.section	.text._Z24determinantLaplaceKernelPfS_i,"ax",@progbits
	.align	128
        .global         _Z24determinantLaplaceKernelPfS_i
        .type           _Z24determinantLaplaceKernelPfS_i,@function
        .size           _Z24determinantLaplaceKernelPfS_i,(.L_x_18 - _Z24determinantLaplaceKernelPfS_i)
        .other          _Z24determinantLaplaceKernelPfS_i,@"STO_CUDA_ENTRY STV_DEFAULT"
_Z24determinantLaplaceKernelPfS_i:
.text._Z24determinantLaplaceKernelPfS_i:
[----:B------:R-:W0:Y:S01]  /*0000*/  LDC R1, c[0x0][0x37c] ;  /* 0x0000df00ff017b82 */ /* 0x000e220000000800 */
[----:B------:R-:W1:Y:S01]  /*0010*/  S2R R2, SR_TID.X ;  /* 0x0000000000027919 */ /* 0x000e620000002100 */
[----:B------:R-:W2:Y:S01]  /*0020*/  LDCU.64 UR4, c[0x0][0x380] ;  /* 0x00007000ff0477ac */ /* 0x000ea20008000a00 */
[----:B------:R-:W-:Y:S01]  /*0030*/  HFMA2 R21, -RZ, RZ, 0, 0 ;  /* 0x00000000ff157431 */ /* 0x000fe200000001ff */
[----:B------:R-:W-:Y:S01]  /*0040*/  MOV R20, 0xb0 ;  /* 0x000000b000147802 */ /* 0x000fe20000000f00 */
[----:B------:R-:W3:Y:S01]  /*0050*/  LDCU UR6, c[0x0][0x390] ;  /* 0x00007200ff0677ac */ /* 0x000ee20008000800 */
[----:B------:R-:W4:Y:S01]  /*0060*/  LDCU.64 UR36, c[0x0][0x358] ;  /* 0x00006b00ff2477ac */ /* 0x000f220008000a00 */
[----:B--2---:R-:W-:Y:S02]  /*0070*/  IMAD.U32 R4, RZ, RZ, UR4 ;  /* 0x00000004ff047e24 */ /* 0x004fe4000f8e00ff */
[----:B------:R-:W-:Y:S02]  /*0080*/  IMAD.U32 R5, RZ, RZ, UR5 ;  /* 0x00000005ff057e24 */ /* 0x000fe4000f8e00ff */
[----:B---34-:R-:W-:-:S07]  /*0090*/  IMAD.U32 R6, RZ, RZ, UR6 ;  /* 0x00000006ff067e24 */ /* 0x018fce000f8e00ff */
[----:B01----:R-:W-:Y:S05]  /*00a0*/  CALL.REL.NOINC `($_Z24determinantLaplaceKernelPfS_i$_Z18determinantLaplacePfi) ;  /* 0x0000000000107944 */ /* 0x003fea0003c00000 */
[----:B------:R-:W0:Y:S02]  /*00b0*/  LDC.64 R6, c[0x0][0x388] ;  /* 0x0000e200ff067b82 */ /* 0x000e240000000a00 */
[----:B0-----:R-:W-:-:S05]  /*00c0*/  IMAD.WIDE.U32 R2, R2, 0x4, R6 ;  /* 0x0000000402027825 */ /* 0x001fca00078e0006 */
[----:B------:R-:W-:Y:S01]  /*00d0*/  STG.E desc[UR36][R2.64], R4 ;  /* 0x0000000402007986 */ /* 0x000fe2000c101924 */
[----:B------:R-:W-:Y:S05]  /*00e0*/  EXIT ;  /* 0x000000000000794d */ /* 0x000fea0003800000 */
        .type           $_Z24determinantLaplaceKernelPfS_i$_Z18determinantLaplacePfi,@function
        .size           $_Z24determinantLaplaceKernelPfS_i$_Z18determinantLaplacePfi,(.L_x_18 - $_Z24determinantLaplaceKernelPfS_i$_Z18determinantLaplacePfi)
$_Z24determinantLaplaceKernelPfS_i$_Z18determinantLaplacePfi:
[----:B------:R-:W-:-:S05]  /*00f0*/  VIADD R1, R1, 0xffffffb8 ;  /* 0xffffffb801017836 */ /* 0x000fca0000000000 */
[----:B------:R-:W-:Y:S04]  /*0100*/  STL [R1+0x40], R31 ;  /* 0x0000401f01007387 */ /* 0x000fe80000100800 */
[----:B------:R-:W-:Y:S04]  /*0110*/  STL [R1+0x3c], R30 ;  /* 0x00003c1e01007387 */ /* 0x000fe80000100800 */
[----:B------:R-:W-:Y:S04]  /*0120*/  STL [R1+0x38], R29 ;  /* 0x0000381d01007387 */ /* 0x000fe80000100800 */
[----:B------:R-:W-:Y:S04]  /*0130*/  STL [R1+0x34], R28 ;  /* 0x0000341c01007387 */ /* 0x000fe80000100800 */
[----:B------:R0:W-:Y:S04]  /*0140*/  STL [R1+0x30], R27 ;  /* 0x0000301b01007387 */ /* 0x0001e80000100800 */
[----:B------:R1:W-:Y:S04]  /*0150*/  STL [R1+0x2c], R26 ;  /* 0x00002c1a01007387 */ /* 0x0003e80000100800 */
[----:B------:R-:W-:Y:S01]  /*0160*/  STL [R1+0x28], R25 ;  /* 0x0000281901007387 */ /* 0x000fe20000100800 */
[----:B0-----:R-:W-:-:S03]  /*0170*/  IMAD.MOV.U32 R27, RZ, RZ, R5 ;  /* 0x000000ffff1b7224 */ /* 0x001fc600078e0005 */
[----:B------:R-:W-:Y:S01]  /*0180*/  STL [R1+0x24], R24 ;  /* 0x0000241801007387 */ /* 0x000fe20000100800 */
[----:B-1----:R-:W-:-:S03]  /*0190*/  MOV R26, R4 ;  /* 0x00000004001a7202 */ /* 0x002fc60000000f00 */
[----:B------:R-:W-:Y:S04]  /*01a0*/  STL [R1+0x20], R23 ;  /* 0x0000201701007387 */ /* 0x000fe80000100800 */
[----:B------:R-:W-:Y:S04]  /*01b0*/  STL [R1+0x1c], R22 ;  /* 0x00001c1601007387 */ /* 0x000fe80000100800 */
[----:B------:R-:W-:Y:S04]  /*01c0*/  STL [R1+0x18], R21 ;  /* 0x0000181501007387 */ /* 0x000fe80000100800 */
[----:B------:R-:W-:Y:S04]  /*01d0*/  STL [R1+0x14], R20 ;  /* 0x0000141401007387 */ /* 0x000fe80000100800 */
[----:B------:R-:W-:Y:S04]  /*01e0*/  STL [R1+0x10], R19 ;  /* 0x0000101301007387 */ /* 0x000fe80000100800 */
[----:B------:R-:W-:Y:S04]  /*01f0*/  STL [R1+0xc], R18 ;  /* 0x00000c1201007387 */ /* 0x000fe80000100800 */
[----:B------:R0:W-:Y:S04]  /*0200*/  STL [R1+0x8], R17 ;  /* 0x0000081101007387 */ /* 0x0001e80000100800 */
[----:B------:R1:W-:Y:S04]  /*0210*/  STL [R1+0x4], R16 ;  /* 0x0000041001007387 */ /* 0x0003e80000100800 */
[----:B------:R2:W-:Y:S01]  /*0220*/  STL [R1], R2 ;  /* 0x0000000201007387 */ /* 0x0005e20000100800 */
[----:B0-----:R-:W-:Y:S01]  /*0230*/  IMAD.MOV.U32 R17, RZ, RZ, R6 ;  /* 0x000000ffff117224 */ /* 0x001fe200078e0006 */
[----:B-1----:R-:W0:Y:S05]  /*0240*/  BMOV.32.CLEAR R16, B7 ;  /* 0x0000000007107355 */ /* 0x002e2a0000100000 */
[----:B--2---:R-:W1:Y:S05]  /*0250*/  BMOV.32.CLEAR R2, B6 ;  /* 0x0000000006027355 */ /* 0x004e6a0000100000 */
[----:B------:R-:W2:Y:S01]  /*0260*/  LDC.64 R4, c[0x0][0x358] ;  /* 0x0000d600ff047b82 */ /* 0x000ea20000000a00 */
[----:B------:R-:W-:Y:S01]  /*0270*/  ISETP.NE.AND P0, PT, R17, 0x1, PT ;  /* 0x000000011100780c */ /* 0x000fe20003f05270 */
[----:B------:R-:W-:-:S12]  /*0280*/  BSSY.RECONVERGENT B7, `(.L_x_0) ;  /* 0x00000aa000077945 */ /* 0x000fd80003800200 */
[----:B01----:R-:W-:Y:S05]  /*0290*/  @P0 BRA `(.L_x_1) ;  /* 0x0000000000100947 */ /* 0x003fea0003800000 */
[----:B--2---:R-:W-:Y:S02]  /*02a0*/  R2UR UR4, R4 ;  /* 0x00000000040472ca */ /* 0x004fe400000e0000 */
[----:B------:R-:W-:-:S13]  /*02b0*/  R2UR UR5, R5 ;  /* 0x00000000050572ca */ /* 0x000fda00000e0000 */
[----:B------:R0:W5:Y:S01]  /*02c0*/  LD.E R19, desc[UR4][R26.64] ;  /* 0x000000041a137980 */ /* 0x000162000c101900 */
[----:B------:R-:W-:Y:S05]  /*02d0*/  BRA `(.L_x_2) ;  /* 0x0000000800907947 */ /* 0x000fea0003800000 */
.L_x_1:
[----:B------:R-:W-:Y:S01]  /*02e0*/  MOV R0, 0x0 ;  /* 0x0000000000007802 */ /* 0x000fe20000000f00 */
[----:B--2---:R-:W-:-:S03]  /*02f0*/  VIADD R4, R17, 0xffffffff ;  /* 0xffffffff11047836 */ /* 0x004fc60000000000 */
[----:B------:R0:W1:Y:S01]  /*0300*/  LDC.64 R6, c[0x4][R0] ;  /* 0x0100000000067b82 */ /* 0x0000620000000a00 */
[----:B------:R-:W-:-:S04]  /*0310*/  IMAD R4, R4, R4, RZ ;  /* 0x0000000404047224 */ /* 0x000fc800078e02ff */
[----:B------:R-:W-:-:S07]  /*0320*/  IMAD.WIDE.U32 R4, R4, 0x4, RZ ;  /* 0x0000000404047825 */ /* 0x000fce00078e00ff */
[----:B------:R-:W-:-:S07]  /*0330*/  LEPC R20, `(.L_x_3) ;  /* 0x000000001014794e */ /* 0x000fce0000000000 */
[----:B01----:R-:W-:Y:S05]  /*0340*/  CALL.ABS.NOINC R6 ;  /* 0x0000000006007343 */ /* 0x003fea0003c00000 */
.L_x_3:
[----:B------:R-:W-:Y:S01]  /*0350*/  ISETP.GE.AND P0, PT, R17, 0x1, PT ;  /* 0x000000011100780c */ /* 0x000fe20003f06270 */
[----:B------:R-:W-:Y:S01]  /*0360*/  BSSY.RECONVERGENT B6, `(.L_x_4) ;  /* 0x0000095000067945 */ /* 0x000fe20003800200 */
[----:B------:R-:W-:Y:S01]  /*0370*/  IMAD.MOV.U32 R19, RZ, RZ, RZ ;  /* 0x000000ffff137224 */ /* 0x000fe200078e00ff */
[----:B------:R-:W-:Y:S01]  /*0380*/  MOV R29, R5 ;  /* 0x00000005001d7202 */ /* 0x000fe20000000f00 */
[----:B------:R-:W-:-:S09]  /*0390*/  IMAD.MOV.U32 R28, RZ, RZ, R4 ;  /* 0x000000ffff1c7224 */ /* 0x000fd200078e0004 */
[----:B------:R-:W-:Y:S05]  /*03a0*/  @!P0 BRA `(.L_x_5) ;  /* 0x0000000800408947 */ /* 0x000fea0003800000 */
[----:B------:R-:W-:Y:S01]  /*03b0*/  LOP3.LUT R18, R17, 0x7ffffffc, RZ, 0xc0, !PT ;  /* 0x7ffffffc11127812 */ /* 0x000fe200078ec0ff */
[----:B------:R-:W-:Y:S02]  /*03c0*/  IMAD.MOV.U32 R24, RZ, RZ, RZ ;  /* 0x000000ffff187224 */ /* 0x000fe400078e00ff */
[----:B------:R-:W-:Y:S02]  /*03d0*/  IMAD.MOV.U32 R22, RZ, RZ, 0x3f800000 ;  /* 0x3f800000ff167424 */ /* 0x000fe400078e00ff */
[----:B------:R-:W-:-:S07]  /*03e0*/  IMAD.MOV.U32 R19, RZ, RZ, RZ ;  /* 0x000000ffff137224 */ /* 0x000fce00078e00ff */
.L_x_16:
[----:B------:R-:W-:Y:S01]  /*03f0*/  BSSY.RECONVERGENT B0, `(.L_x_6) ;  /* 0x000007d000007945 */ /* 0x000fe20003800200 */
[----:B------:R-:W-:Y:S01]  /*0400*/  IADD3 R3, PT, PT, -R24, RZ, RZ ;  /* 0x000000ff18037210 */ /* 0x000fe20007ffe1ff */
[----:B------:R-:W-:-:S07]  /*0410*/  IMAD.MOV.U32 R0, RZ, RZ, RZ ;  /* 0x000000ffff007224 */ /* 0x000fce00078e00ff */
.L_x_15:
[----:B0-----:R-:W0:Y:S01]  /*0420*/  LDC.64 R14, c[0x0][0x358] ;  /* 0x0000d600ff0e7b82 */ /* 0x001e220000000a00 */
[C---:B------:R-:W-:Y:S01]  /*0430*/  ISETP.GE.U32.AND P0, PT, R17.reuse, 0x4, PT ;  /* 0x000000041100780c */ /* 0x040fe20003f06070 */
[----:B------:R-:W-:Y:S01]  /*0440*/  VIADD R6, R17, 0xffffffff ;  /* 0xffffffff11067836 */ /* 0x000fe20000000000 */
[----:B------:R-:W-:Y:S01]  /*0450*/  BSSY.RECONVERGENT B1, `(.L_x_7) ;  /* 0x0000048000017945 */ /* 0x000fe20003800200 */
[C---:B-12---:R-:W-:Y:S02]  /*0460*/  VIADD R5, R0.reuse, 0x1 ;  /* 0x0000000100057836 */ /* 0x046fe40000000000 */
[----:B------:R-:W-:Y:S02]  /*0470*/  HFMA2 R13, -RZ, RZ, 0, 0 ;  /* 0x00000000ff0d7431 */ /* 0x000fe400000001ff */
[----:B------:R-:W-:Y:S02]  /*0480*/  IMAD R8, R0, R17, R17 ;  /* 0x0000001100087224 */ /* 0x000fe400078e0211 */
[----:B------:R-:W-:Y:S01]  /*0490*/  IMAD R7, R6, R0, RZ ;  /* 0x0000000006077224 */ /* 0x000fe200078e02ff */
[----:B------:R-:W-:Y:S01]  /*04a0*/  ISETP.NE.AND P1, PT, R5, R6, PT ;  /* 0x000000060500720c */ /* 0x000fe20003f25270 */
[----:B------:R-:W-:-:S02]  /*04b0*/  IMAD.MOV.U32 R10, RZ, RZ, RZ ;  /* 0x000000ffff0a7224 */ /* 0x000fc400078e00ff */
[----:B------:R-:W-:Y:S01]  /*04c0*/  IMAD.MOV.U32 R0, RZ, RZ, R5 ;  /* 0x000000ffff007224 */ /* 0x000fe200078e0005 */
[----:B------:R-:W-:Y:S09]  /*04d0*/  @!P0 BRA `(.L_x_8) ;  /* 0x0000000000fc8947 */ /* 0x000ff20003800000 */
[----:B------:R-:W-:Y:S01]  /*04e0*/  IADD3 R4, P0, PT, R26, 0x8, RZ ;  /* 0x000000081a047810 */ /* 0x000fe20007f1e0ff */
[----:B------:R-:W-:Y:S01]  /*04f0*/  BSSY.RECONVERGENT B2, `(.L_x_9) ;  /* 0x000003c000027945 */ /* 0x000fe20003800200 */
[----:B------:R-:W-:Y:S01]  /*0500*/  MOV R9, RZ ;  /* 0x000000ff00097202 */ /* 0x000fe20000000f00 */
[----:B------:R-:W-:Y:S01]  /*0510*/  IMAD.MOV.U32 R11, RZ, RZ, R8 ;  /* 0x000000ffff0b7224 */ /* 0x000fe200078e0008 */
[----:B------:R-:W-:Y:S01]  /*0520*/  MOV R23, R3 ;  /* 0x0000000300177202 */ /* 0x000fe20000000f00 */
[----:B------:R-:W-:Y:S02]  /*0530*/  IMAD.X R5, RZ, RZ, R27, P0 ;  /* 0x000000ffff057224 */ /* 0x000fe400000e061b */
[----:B------:R-:W-:Y:S02]  /*0540*/  IMAD.MOV.U32 R10, RZ, RZ, RZ ;  /* 0x000000ffff0a7224 */ /* 0x000fe400078e00ff */
[----:B------:R-:W-:-:S04]  /*0550*/  IMAD.WIDE.U32 R4, R8, 0x4, R4 ;  /* 0x0000000408047825 */ /* 0x000fc800078e0004 */
[----:B------:R-:W-:Y:S02]  /*0560*/  IMAD.MOV.U32 R32, RZ, RZ, R4 ;  /* 0x000000ffff207224 */ /* 0x000fe400078e0004 */
[----:B------:R-:W-:-:S07]  /*0570*/  IMAD.MOV.U32 R33, RZ, RZ, R5 ;  /* 0x000000ffff217224 */ /* 0x000fce00078e0005 */
.L_x_10:
[----:B------:R-:W-:-:S13]  /*0580*/  ISETP.NE.AND P3, PT, R23, RZ, PT ;  /* 0x000000ff1700720c */ /* 0x000fda0003f65270 */
[----:B0-----:R-:W-:Y:S01]  /*0590*/  @P3 R2UR UR4, R14 ;  /* 0x000000000e0432ca */ /* 0x001fe200000e0000 */
[----:B------:R-:W-:Y:S01]  /*05a0*/  @P3 IMAD.WIDE.U32 R4, R11, 0x4, R26 ;  /* 0x000000040b043825 */ /* 0x000fe200078e001a */
[----:B------:R-:W-:-:S13]  /*05b0*/  @P3 R2UR UR5, R15 ;  /* 0x000000000f0532ca */ /* 0x000fda00000e0000 */
[----:B-1----:R0:W2:Y:S01]  /*05c0*/  @P3 LD.E R25, desc[UR4][R4.64] ;  /* 0x0000000404193980 */ /* 0x0020a2000c101900 */
[----:B------:R-:W-:-:S05]  /*05d0*/  VIADD R13, R9, 0x1 ;  /* 0x00000001090d7836 */ /* 0x000fca0000000000 */
[----:B------:R-:W-:Y:S01]  /*05e0*/  ISETP.NE.AND P0, PT, R13, R24, PT ;  /* 0x000000180d00720c */ /* 0x000fe20003f05270 */
[----:B------:R-:W-:Y:S01]  /*05f0*/  @P3 IMAD.IADD R13, R7, 0x1, R10 ;  /* 0x00000001070d3824 */ /* 0x000fe200078e020a */
[----:B0-----:R-:W-:-:S03]  /*0600*/  MOV R4, R32 ;  /* 0x0000002000047202 */ /* 0x001fc60000000f00 */
[----:B------:R-:W-:-:S04]  /*0610*/  @P3 IMAD.WIDE R12, R13, 0x4, R28 ;  /* 0x000000040d0c3825 */ /* 0x000fc800078e021c */
[----:B------:R-:W-:-:S04]  /*0620*/  IMAD.MOV.U32 R5, RZ, RZ, R33 ;  /* 0x000000ffff057224 */ /* 0x000fc800078e0021 */
[----:B------:R-:W-:Y:S02]  /*0630*/  @P0 R2UR UR6, R14 ;  /* 0x000000000e0602ca */ /* 0x000fe400000e0000 */
[----:B------:R-:W-:Y:S01]  /*0640*/  @P0 R2UR UR7, R15 ;  /* 0x000000000f0702ca */ /* 0x000fe200000e0000 */
[----:B------:R-:W-:Y:S01]  /*0650*/  VIADD R31, R9, 0x2 ;  /* 0x00000002091f7836 */ /* 0x000fe20000000000 */
[----:B--2---:R0:W-:Y:S11]  /*0660*/  @P3 ST.E desc[UR4][R12.64], R25 ;  /* 0x000000190c003985 */ /* 0x0041f6000c101904 */
[----:B------:R-:W2:Y:S01]  /*0670*/  @P0 LD.E R33, desc[UR6][R4.64+-0x4] ;  /* 0xfffffc0604210980 */ /* 0x000ea2000c101900 */
[----:B------:R-:W-:Y:S01]  /*0680*/  ISETP.NE.AND P2, PT, R31, R24, PT ;  /* 0x000000181f00720c */ /* 0x000fe20003f45270 */
[----:B------:R-:W-:Y:S01]  /*0690*/  @P3 VIADD R10, R10, 0x1 ;  /* 0x000000010a0a3836 */ /* 0x000fe20000000000 */
[----:B------:R-:W-:-:S02]  /*06a0*/  @P0 R2UR UR4, R14 ;  /* 0x000000000e0402ca */ /* 0x000fc400000e0000 */
[----:B------:R-:W-:Y:S02]  /*06b0*/  @P0 R2UR UR5, R15 ;  /* 0x000000000f0502ca */ /* 0x000fe400000e0000 */
[----:B------:R-:W-:-:S05]  /*06c0*/  @P0 IADD3 R31, PT, PT, R7, R10, RZ ;  /* 0x0000000a071f0210 */ /* 0x000fca0007ffe0ff */
[----:B------:R-:W-:Y:S02]  /*06d0*/  @P0 IMAD.WIDE R30, R31, 0x4, R28 ;  /* 0x000000041f1e0825 */ /* 0x000fe400078e021c */
[----:B------:R-:W-:Y:S02]  /*06e0*/  @P2 R2UR UR6, R14 ;  /* 0x000000000e0622ca */ /* 0x000fe400000e0000 */
[----:B------:R-:W-:Y:S01]  /*06f0*/  @P2 R2UR UR7, R15 ;  /* 0x000000000f0722ca */ /* 0x000fe200000e0000 */
[----:B0-----:R-:W-:-:S05]  /*0700*/  VIADD R13, R9, 0x3 ;  /* 0x00000003090d7836 */ /* 0x001fca0000000000 */
[----:B------:R-:W-:Y:S01]  /*0710*/  ISETP.NE.AND P3, PT, R13, R24, PT ;  /* 0x000000180d00720c */ /* 0x000fe20003f65270 */
[----:B--2---:R0:W-:Y:S06]  /*0720*/  @P0 ST.E desc[UR4][R30.64], R33 ;  /* 0x000000211e000985 */ /* 0x0041ec000c101904 */
[----:B------:R-:W2:Y:S01]  /*0730*/  @P2 LD.E R35, desc[UR6][R4.64] ;  /* 0x0000000604232980 */ /* 0x000ea2000c101900 */
[----:B------:R-:W-:Y:S01]  /*0740*/  @P0 VIADD R10, R10, 0x1 ;  /* 0x000000010a0a0836 */ /* 0x000fe20000000000 */
[C---:B------:R-:W-:Y:S02]  /*0750*/  @P2 R2UR UR4, R14.reuse ;  /* 0x000000000e0422ca */ /* 0x040fe400000e0000 */
[----:B------:R-:W-:Y:S01]  /*0760*/  @P2 R2UR UR5, R15 ;  /* 0x000000000f0522ca */ /* 0x000fe200000e0000 */
[----:B------:R-:W-:Y:S01]  /*0770*/  @P2 IMAD.IADD R13, R7, 0x1, R10 ;  /* 0x00000001070d2824 */ /* 0x000fe200078e020a */
[----:B------:R-:W-:-:S02]  /*0780*/  @P3 R2UR UR6, R14 ;  /* 0x000000000e0632ca */ /* 0x000fc400000e0000 */
[----:B------:R-:W-:Y:S01]  /*0790*/  @P3 R2UR UR7, R15 ;  /* 0x000000000f0732ca */ /* 0x000fe200000e0000 */
[----:B------:R-:W-:Y:S01]  /*07a0*/  @P2 IMAD.WIDE R12, R13, 0x4, R28 ;  /* 0x000000040d0c2825 */ /* 0x000fe200078e021c */
[----:B------:R-:W-:-:S03]  /*07b0*/  @P2 IADD3 R10, PT, PT, R10, 0x1, RZ ;  /* 0x000000010a0a2810 */ /* 0x000fc60007ffe0ff */
[----:B------:R-:W-:-:S04]  /*07c0*/  VIADD R9, R9, 0x4 ;  /* 0x0000000409097836 */ /* 0x000fc80000000000 */
[----:B--2---:R1:W-:Y:S04]  /*07d0*/  @P2 ST.E desc[UR4][R12.64], R35 ;  /* 0x000000230c002985 */ /* 0x0043e8000c101904 */
[----:B------:R-:W2:Y:S01]  /*07e0*/  @P3 LD.E R25, desc[UR6][R4.64+0x4] ;  /* 0x0000040604193980 */ /* 0x000ea2000c101900 */
[----:B------:R-:W-:Y:S01]  /*07f0*/  @P3 R2UR UR4, R14 ;  /* 0x000000000e0432ca */ /* 0x000fe200000e0000 */
[----:B0-----:R-:W-:Y:S01]  /*0800*/  @P3 IMAD.IADD R31, R7, 0x1, R10 ;  /* 0x00000001071f3824 */ /* 0x001fe200078e020a */
[----:B------:R-:W-:Y:S01]  /*0810*/  @P3 R2UR UR5, R15 ;  /* 0x000000000f0532ca */ /* 0x000fe200000e0000 */
[----:B------:R-:W-:Y:S01]  /*0820*/  VIADD R11, R11, 0x4 ;  /* 0x000000040b0b7836 */ /* 0x000fe20000000000 */
[----:B------:R-:W-:Y:S01]  /*0830*/  ISETP.NE.AND P0, PT, R9, R18, PT ;  /* 0x000000120900720c */ /* 0x000fe20003f05270 */
[----:B------:R-:W-:Y:S01]  /*0840*/  @P3 IMAD.WIDE R30, R31, 0x4, R28 ;  /* 0x000000041f1e3825 */ /* 0x000fe200078e021c */
[----:B------:R-:W-:-:S02]  /*0850*/  IADD3 R32, P2, PT, R4, 0x10, RZ ;  /* 0x0000001004207810 */ /* 0x000fc40007f5e0ff */
[----:B------:R-:W-:Y:S01]  /*0860*/  IADD3 R23, PT, PT, R23, 0x4, RZ ;  /* 0x0000000417177810 */ /* 0x000fe20007ffe0ff */
[----:B------:R-:W-:Y:S02]  /*0870*/  @P3 VIADD R10, R10, 0x1 ;  /* 0x000000010a0a3836 */ /* 0x000fe40000000000 */
[----:B------:R-:W-:-:S04]  /*0880*/  IMAD.X R33, RZ, RZ, R5, P2 ;  /* 0x000000ffff217224 */ /* 0x000fc800010e0605 */
[----:B--2---:R1:W-:Y:S02]  /*0890*/  @P3 ST.E desc[UR4][R30.64], R25 ;  /* 0x000000191e003985 */ /* 0x0043e4000c101904 */
[----:B------:R-:W-:Y:S05]  /*08a0*/  @P0 BRA `(.L_x_10) ;  /* 0xfffffffc00340947 */ /* 0x000fea000383ffff */
[----:B------:R-:W-:Y:S05]  /*08b0*/  BSYNC.RECONVERGENT B2 ;  /* 0x0000000000027941 */ /* 0x000fea0003800200 */
.L_x_9:
[----:B-1----:R-:W-:-:S07]  /*08c0*/  IMAD.MOV.U32 R13, RZ, RZ, R18 ;  /* 0x000000ffff0d7224 */ /* 0x002fce00078e0012 */
.L_x_8:
[----:B------:R-:W-:Y:S05]  /*08d0*/  BSYNC.RECONVERGENT B1 ;  /* 0x0000000000017941 */ /* 0x000fea0003800200 */
.L_x_7:
[----:B------:R-:W-:Y:S01]  /*08e0*/  LOP3.LUT R25, R17, 0x3, RZ, 0xc0, !PT ;  /* 0x0000000311197812 */ /* 0x000fe200078ec0ff */
[----:B------:R-:W-:Y:S03]  /*08f0*/  BSSY.RECONVERGENT B1, `(.L_x_11) ;  /* 0x000002b000017945 */ /* 0x000fe60003800200 */
[----:B------:R-:W-:-:S13]  /*0900*/  ISETP.NE.AND P0, PT, R25, RZ, PT ;  /* 0x000000ff1900720c */ /* 0x000fda0003f05270 */
[----:B------:R-:W-:Y:S05]  /*0910*/  @!P0 BRA `(.L_x_12) ;  /* 0x0000000000a08947 */ /* 0x000fea0003800000 */
[----:B------:R-:W-:Y:S01]  /*0920*/  ISETP.NE.AND P0, PT, R13, R24, PT ;  /* 0x000000180d00720c */ /* 0x000fe20003f05270 */
[----:B------:R-:W-:Y:S01]  /*0930*/  BSSY.RECONVERGENT B2, `(.L_x_13) ;  /* 0x000000d000027945 */ /* 0x000fe20003800200 */
[----:B------:R-:W-:Y:S02]  /*0940*/  ISETP.NE.AND P2, PT, R25, 0x1, PT ;  /* 0x000000011900780c */ /* 0x000fe40003f45270 */
[----:B------:R-:W-:-:S09]  /*0950*/  MOV R12, R10 ;  /* 0x0000000a000c7202 */ /* 0x000fd20000000f00 */
[----:B------:R-:W-:Y:S05]  /*0960*/  @!P0 BRA `(.L_x_14) ;  /* 0x0000000000248947 */ /* 0x000fea0003800000 */
[----:B0-----:R-:W-:Y:S01]  /*0970*/  R2UR UR4, R14 ;  /* 0x000000000e0472ca */ /* 0x001fe200000e0000 */
[----:B------:R-:W-:Y:S01]  /*0980*/  IMAD.IADD R5, R8, 0x1, R13 ;  /* 0x0000000108057824 */ /* 0x000fe200078e020d */
[----:B------:R-:W-:-:S03]  /*0990*/  R2UR UR5, R15 ;  /* 0x000000000f0572ca */ /* 0x000fc600000e0000 */
[----:B------:R-:W-:-:S10]  /*09a0*/  IMAD.WIDE.U32 R4, R5, 0x4, R26 ;  /* 0x0000000405047825 */ /* 0x000fd400078e001a */
[----:B------:R-:W2:Y:S01]  /*09b0*/  LD.E R5, desc[UR4][R4.64] ;  /* 0x0000000404057980 */ /* 0x000ea2000c101900 */
[----:B------:R-:W-:Y:S02]  /*09c0*/  IMAD.IADD R11, R7, 0x1, R12 ;  /* 0x00000001070b7824 */ /* 0x000fe400078e020c */
[----:B------:R-:W-:Y:S02]  /*09d0*/  VIADD R12, R12, 0x1 ;  /* 0x000000010c0c7836 */ /* 0x000fe40000000000 */
[----:B------:R-:W-:-:S05]  /*09e0*/  IMAD.WIDE R10, R11, 0x4, R28 ;  /* 0x000000040b0a7825 */ /* 0x000fca00078e021c */
[----:B--2---:R1:W-:Y:S02]  /*09f0*/  ST.E desc[UR4][R10.64], R5 ;  /* 0x000000050a007985 */ /* 0x0043e4000c101904 */
.L_x_14:
[----:B------:R-:W-:Y:S05]  /*0a00*/  BSYNC.RECONVERGENT B2 ;  /* 0x0000000000027941 */ /* 0x000fea0003800200 */
.L_x_13:
[----:B------:R-:W-:Y:S05]  /*0a10*/  @!P2 BRA `(.L_x_12) ;  /* 0x000000000060a947 */ /* 0x000fea0003800000 */
[----:B-1----:R-:W-:-:S04]  /*0a20*/  IADD3 R5, PT, PT, R13, 0x1, RZ ;  /* 0x000000010d057810 */ /* 0x002fc80007ffe0ff */
[----:B------:R-:W-:Y:S02]  /*0a30*/  ISETP.NE.AND P2, PT, R5, R24, PT ;  /* 0x000000180500720c */ /* 0x000fe40003f45270 */
[----:B------:R-:W-:-:S05]  /*0a40*/  IADD3 R5, P0, PT, R8, R13, RZ ;  /* 0x0000000d08057210 */ /* 0x000fca0007f1e0ff */
[----:B------:R-:W-:Y:S01]  /*0a50*/  IMAD.X R4, RZ, RZ, RZ, P0 ;  /* 0x000000ffff047224 */ /* 0x000fe200000e06ff */
[----:B------:R-:W-:-:S04]  /*0a60*/  LEA R8, P0, R5, R26, 0x2 ;  /* 0x0000001a05087211 */ /* 0x000fc800078010ff */
[----:B------:R-:W-:Y:S02]  /*0a70*/  LEA.HI.X R9, R5, R27, R4, 0x2, P0 ;  /* 0x0000001b05097211 */ /* 0x000fe400000f1404 */
[----:B0-----:R-:W-:Y:S02]  /*0a80*/  @P2 R2UR UR4, R14 ;  /* 0x000000000e0422ca */ /* 0x001fe400000e0000 */
[----:B------:R-:W-:-:S13]  /*0a90*/  @P2 R2UR UR5, R15 ;  /* 0x000000000f0522ca */ /* 0x000fda00000e0000 */
[----:B------:R-:W2:Y:S01]  /*0aa0*/  @P2 LD.E R23, desc[UR4][R8.64+0x4] ;  /* 0x0000040408172980 */ /* 0x000ea2000c101900 */
[----:B------:R-:W-:Y:S01]  /*0ab0*/  VIADD R5, R13, 0x2 ;  /* 0x000000020d057836 */ /* 0x000fe20000000000 */
[----:B------:R-:W-:-:S04]  /*0ac0*/  @P2 IADD3 R11, PT, PT, R7, R12, RZ ;  /* 0x0000000c070b2210 */ /* 0x000fc80007ffe0ff */
[----:B------:R-:W-:Y:S01]  /*0ad0*/  ISETP.NE.AND P0, PT, R5, R24, PT ;  /* 0x000000180500720c */ /* 0x000fe20003f05270 */
[----:B------:R-:W-:-:S03]  /*0ae0*/  @P2 IMAD.WIDE R10, R11, 0x4, R28 ;  /* 0x000000040b0a2825 */ /* 0x000fc600078e021c */
[----:B------:R-:W-:-:S13]  /*0af0*/  ISETP.EQ.OR P0, PT, R25, 0x2, !P0 ;  /* 0x000000021900780c */ /* 0x000fda0004702670 */
[----:B------:R-:W-:Y:S02]  /*0b00*/  @!P0 R2UR UR6, R14 ;  /* 0x000000000e0682ca */ /* 0x000fe400000e0000 */
[----:B------:R-:W-:Y:S01]  /*0b10*/  @!P0 R2UR UR7, R15 ;  /* 0x000000000f0782ca */ /* 0x000fe200000e0000 */
[----:B--2---:R2:W-:-:S12]  /*0b20*/  @P2 ST.E desc[UR4][R10.64], R23 ;  /* 0x000000170a002985 */ /* 0x0045d8000c101904 */
[----:B------:R-:W3:Y:S01]  /*0b30*/  @!P0 LD.E R13, desc[UR6][R8.64+0x8] ;  /* 0x00000806080d8980 */ /* 0x000ee2000c101900 */
[----:B------:R-:W-:Y:S01]  /*0b40*/  @P2 VIADD R12, R12, 0x1 ;  /* 0x000000010c0c2836 */ /* 0x000fe20000000000 */
[----:B------:R-:W-:Y:S02]  /*0b50*/  @!P0 R2UR UR4, R14 ;  /* 0x000000000e0482ca */ /* 0x000fe400000e0000 */
[----:B------:R-:W-:Y:S01]  /*0b60*/  @!P0 R2UR UR5, R15 ;  /* 0x000000000f0582ca */ /* 0x000fe200000e0000 */
[----:B------:R-:W-:-:S04]  /*0b70*/  @!P0 IMAD.IADD R5, R7, 0x1, R12 ;  /* 0x0000000107058824 */ /* 0x000fc800078e020c */
[----:B------:R-:W-:-:S08]  /*0b80*/  @!P0 IMAD.WIDE R4, R5, 0x4, R28 ;  /* 0x0000000405048825 */ /* 0x000fd000078e021c */
[----:B---3--:R2:W-:Y:S02]  /*0b90*/  @!P0 ST.E desc[UR4][R4.64], R13 ;  /* 0x0000000d04008985 */ /* 0x0085e4000c101904 */
.L_x_12:
[----:B------:R-:W-:Y:S05]  /*0ba0*/  BSYNC.RECONVERGENT B1 ;  /* 0x0000000000017941 */ /* 0x000fea0003800200 */
.L_x_11:
[----:B------:R-:W-:Y:S05]  /*0bb0*/  @P1 BRA `(.L_x_15) ;  /* 0xfffffff800181947 */ /* 0x000fea000383ffff */
[----:B------:R-:W-:Y:S05]  /*0bc0*/  BSYNC.RECONVERGENT B0 ;  /* 0x0000000000007941 */ /* 0x000fea0003800200 */
.L_x_6:
[----:B--2---:R-:W-:Y:S01]  /*0bd0*/  MOV R4, R28 ;  /* 0x0000001c00047202 */ /* 0x004fe20000000f00 */
[----:B-1----:R-:W-:Y:S01]  /*0be0*/  IMAD.MOV.U32 R5, RZ, RZ, R29 ;  /* 0x000000ffff057224 */ /* 0x002fe200078e001d */
[----:B------:R-:W-:Y:S01]  /*0bf0*/  MOV R20, 0xc20 ;  /* 0x00000c2000147802 */ /* 0x000fe20000000f00 */
[----:B------:R-:W-:-:S07]  /*0c00*/  IMAD.MOV.U32 R21, RZ, RZ, 0x0 ;  /* 0x00000000ff157424 */ /* 0x000fce00078e00ff */
[----:B0-----:R-:W-:Y:S05]  /*0c10*/  CALL.REL.NOINC `($_Z24determinantLaplaceKernelPfS_i$_Z18determinantLaplacePfi) ;  /* 0xfffffff400347944 */ /* 0x001fea0003c3ffff */
[----:B------:R-:W0:Y:S01]  /*0c20*/  LDCU.64 UR4, c[0x0][0x358] ;  /* 0x00006b00ff0477ac */ /* 0x000e220008000a00 */
[----:B------:R-:W-:-:S06]  /*0c30*/  IMAD.WIDE.U32 R6, R24, 0x4, R26 ;  /* 0x0000000418067825 */ /* 0x000fcc00078e001a */
[----:B0-----:R-:W2:Y:S01]  /*0c40*/  LD.E R7, desc[UR4][R6.64] ;  /* 0x0000000406077980 */ /* 0x001ea2000c101900 */
[----:B------:R-:W-:-:S04]  /*0c50*/  IADD3 R24, PT, PT, R24, 0x1, RZ ;  /* 0x0000000118187810 */ /* 0x000fc80007ffe0ff */
[----:B------:R-:W-:Y:S01]  /*0c60*/  ISETP.NE.AND P0, PT, R24, R17, PT ;  /* 0x000000111800720c */ /* 0x000fe20003f05270 */
[----:B--2---:R-:W-:Y:S01]  /*0c70*/  FMUL R0, R7, R22 ;  /* 0x0000001607007220 */ /* 0x004fe20000400000 */
[----:B------:R-:W-:-:S03]  /*0c80*/  FADD R22, -R22, -RZ ;  /* 0x800000ff16167221 */ /* 0x000fc60000000100 */
[----:B------:R-:W-:-:S08]  /*0c90*/  FFMA R19, R0, R4, R19 ;  /* 0x0000000400137223 */ /* 0x000fd00000000013 */
[----:B------:R-:W-:Y:S05]  /*0ca0*/  @P0 BRA `(.L_x_16) ;  /* 0xfffffff400d00947 */ /* 0x000fea000383ffff */
.L_x_5:
[----:B------:R-:W-:Y:S05]  /*0cb0*/  BSYNC.RECONVERGENT B6 ;  /* 0x0000000000067941 */ /* 0x000fea0003800200 */
.L_x_4:
[----:B------:R-:W-:Y:S01]  /*0cc0*/  MOV R0, 0x8 ;  /* 0x0000000800007802 */ /* 0x000fe20000000f00 */
[----:B------:R-:W-:Y:S02]  /*0cd0*/  IMAD.MOV.U32 R4, RZ, RZ, R28 ;  /* 0x000000ffff047224 */ /* 0x000fe400078e001c */
[----:B------:R-:W-:Y:S01]  /*0ce0*/  IMAD.MOV.U32 R5, RZ, RZ, R29 ;  /* 0x000000ffff057224 */ /* 0x000fe200078e001d */
[----:B------:R0:W1:Y:S06]  /*0cf0*/  LDC.64 R6, c[0x4][R0] ;  /* 0x0100000000067b82 */ /* 0x00006c0000000a00 */
[----:B------:R-:W-:-:S07]  /*0d00*/  LEPC R20, `(.L_x_2) ;  /* 0x000000001014794e */ /* 0x000fce0000000000 */
[----:B01----:R-:W-:Y:S05]  /*0d10*/  CALL.ABS.NOINC R6 ;  /* 0x0000000006007343 */ /* 0x003fea0003c00000 */
.L_x_2:
[----:B------:R-:W-:Y:S05]  /*0d20*/  BSYNC.RECONVERGENT B7 ;  /* 0x0000000000077941 */ /* 0x000fea0003800200 */
.L_x_0:
[----:B------:R-:W2:Y:S01]  /*0d30*/  LDL R20, [R1+0x14] ;  /* 0x0000140001147983 */ /* 0x000ea20000100800 */
[----:B------:R1:W-:Y:S05]  /*0d40*/  BMOV.32 B6, R2 ;  /* 0x0000000206007356 */ /* 0x0003ea0000000000 */
[----:B------:R-:W2:Y:S01]  /*0d50*/  LDL R21, [R1+0x18] ;  /* 0x0000180001157983 */ /* 0x000ea20000100800 */
[----:B------:R3:W-:Y:S05]  /*0d60*/  BMOV.32 B7, R16 ;  /* 0x0000001007007356 */ /* 0x0007ea0000000000 */
[----:B-----5:R-:W-:Y:S01]  /*0d70*/  MOV R4, R19 ;  /* 0x0000001300047202 */ /* 0x020fe20000000f00 */
[----:B-1----:R-:W2:Y:S04]  /*0d80*/  LDL R2, [R1] ;  /* 0x0000000001027983 */ /* 0x002ea80000100800 */
[----:B---3--:R-:W2:Y:S04]  /*0d90*/  LDL R16, [R1+0x4] ;  /* 0x0000040001107983 */ /* 0x008ea80000100800 */
[----:B------:R-:W2:Y:S04]  /*0da0*/  LDL R17, [R1+0x8] ;  /* 0x0000080001117983 */ /* 0x000ea80000100800 */
[----:B------:R-:W2:Y:S04]  /*0db0*/  LDL R18, [R1+0xc] ;  /* 0x00000c0001127983 */ /* 0x000ea80000100800 */
[----:B------:R-:W2:Y:S04]  /*0dc0*/  LDL R19, [R1+0x10] ;  /* 0x0000100001137983 */ /* 0x000ea80000100800 */
[----:B------:R-:W2:Y:S04]  /*0dd0*/  LDL R22, [R1+0x1c] ;  /* 0x00001c0001167983 */ /* 0x000ea80000100800 */
[----:B------:R-:W2:Y:S04]  /*0de0*/  LDL R23, [R1+0x20] ;  /* 0x0000200001177983 */ /* 0x000ea80000100800 */
[----:B------:R-:W2:Y:S04]  /*0df0*/  LDL R24, [R1+0x24] ;  /* 0x0000240001187983 */ /* 0x000ea80000100800 */
[----:B------:R-:W2:Y:S04]  /*0e00*/  LDL R25, [R1+0x28] ;  /* 0x0000280001197983 */ /* 0x000ea80000100800 */
[----:B0-----:R-:W2:Y:S04]  /*0e10*/  LDL R26, [R1+0x2c] ;  /* 0x00002c00011a7983 */ /* 0x001ea80000100800 */
[----:B------:R-:W2:Y:S04]  /*0e20*/  LDL R27, [R1+0x30] ;  /* 0x00003000011b7983 */ /* 0x000ea80000100800 */
[----:B------:R-:W2:Y:S04]  /*0e30*/  LDL R28, [R1+0x34] ;  /* 0x00003400011c7983 */ /* 0x000ea80000100800 */
[----:B------:R-:W2:Y:S04]  /*0e40*/  LDL R29, [R1+0x38] ;  /* 0x00003800011d7983 */ /* 0x000ea80000100800 */
[----:B------:R-:W2:Y:S04]  /*0e50*/  LDL R30, [R1+0x3c] ;  /* 0x00003c00011e7983 */ /* 0x000ea80000100800 */
[----:B------:R0:W2:Y:S02]  /*0e60*/  LDL R31, [R1+0x40] ;  /* 0x00004000011f7983 */ /* 0x0000a40000100800 */
[----:B0-----:R-:W-:Y:S01]  /*0e70*/  VIADD R1, R1, 0x48 ;  /* 0x0000004801017836 */ /* 0x001fe20000000000 */
[----:B--2---:R-:W-:Y:S06]  /*0e80*/  RET.REL.NODEC R20 `(_Z24determinantLaplaceKernelPfS_i) ;  /* 0xfffffff0145c7950 */ /* 0x004fec0003c3ffff */
.L_x_17:
[----:B------:R-:W-:-:S00]  /*0e90*/  BRA `(.L_x_17) ;  /* 0xfffffffc00fc7947 */ /* 0x000fc0000383ffff */
[----:B------:R-:W-:-:S00]  /*0ea0*/  NOP ;  /* 0x0000000000007918 */ /* 0x000fc00000000000 */
        /* <DEDUP_REMOVED lines=13> */
.L_x_18:


//--------------------- .nv.shared.reserved.0     --------------------------
	.section	.nv.shared.reserved.0,"aw",@nobits
	.weak		__nv_reservedSMEM_offset_0_alias
	.size		__nv_reservedSMEM_offset_0_alias, 0, 64
	.other		__nv_reservedSMEM_offset_0_alias,@"STO_CUDA_RESERVED_SHARED STV_DEFAULT"
__nv_reservedSMEM_offset_0_alias:
	.zero		0
	.zero		64


//--------------------- .nv.constant0._Z24determinantLaplaceKernelPfS_i --------------------------
	.section	.nv.constant0._Z24determinantLaplaceKernelPfS_i,"a",@progbits
	.sectionflags	@""
	.align	4
.nv.constant0._Z24determinantLaplaceKernelPfS_i:
	.zero		916


//--------------------- SYMBOLS --------------------------

	.type		.nv.reservedSmem.offset0,@object
	.size		.nv.reservedSmem.offset0,0x4
	.type		malloc,@function
	.type		free,@function
